//
// Generated by NVIDIA NVVM Compiler
//
// Compiler Build ID: CL-36424714
// Cuda compilation tools, release 13.0, V13.0.88
// Based on NVVM 20.0.0
//

.version 9.0
.target sm_100
.address_size 64

	// .globl	_Z11serieWallisPfPii

.visible .entry _Z11serieWallisPfPii(
	.param .u64 .ptr .align 1 _Z11serieWallisPfPii_param_0,
	.param .u64 .ptr .align 1 _Z11serieWallisPfPii_param_1,
	.param .u32 _Z11serieWallisPfPii_param_2
)
{
	.reg .pred 	%p<2>;
	.reg .b32 	%r<8>;
	.reg .b32 	%f<10>;
	.reg .b64 	%rd<8>;

	ld.param.u64 	%rd1, [_Z11serieWallisPfPii_param_0];
	ld.param.u64 	%rd2, [_Z11serieWallisPfPii_param_1];
	ld.param.u32 	%r2, [_Z11serieWallisPfPii_param_2];
	mov.u32 	%r3, %ntid.x;
	mov.u32 	%r4, %ctaid.x;
	mov.u32 	%r5, %tid.x;
	mad.lo.s32 	%r1, %r3, %r4, %r5;
	add.s32 	%r6, %r1, -1;
	setp.gt.s32 	%p1, %r6, %r2;
	@%p1 bra 	$L__BB0_2;
	cvta.to.global.u64 	%rd3, %rd2;
	cvta.to.global.u64 	%rd4, %rd1;
	mul.wide.s32 	%rd5, %r1, 4;
	add.s64 	%rd6, %rd3, %rd5;
	ld.global.u32 	%r7, [%rd6+-4];
	cvt.rn.f32.s32 	%f1, %r7;
	add.f32 	%f2, %f1, %f1;
	add.f32 	%f3, %f2, 0fBF800000;
	div.rn.f32 	%f4, %f2, %f3;
	cvt.rn.f32.s32 	%f5, %r1;
	add.f32 	%f6, %f5, %f5;
	add.f32 	%f7, %f6, 0f3F800000;
	div.rn.f32 	%f8, %f6, %f7;
	mul.f32 	%f9, %f8, %f4;
	add.s64 	%rd7, %rd4, %rd5;
	st.global.f32 	[%rd7], %f9;
$L__BB0_2:
	ret;

}


// ===== COMPILED SASS (sm_100) =====

	.target	sm_100

	.elftype	@"ET_EXEC"


//--------------------- .note.nv.tkinfo           --------------------------
	.section	.note.nv.tkinfo,"",@"SHT_NOTE"
	.sectionflags	@"SHF_NOTE_NV_TKINFO"
	.tkinfo
        /*0018*/ 	.word	0x00000002
        /*0030*/ 	.string	""
        /*0030*/ 	.string	"ptxas"
        /*0030*/ 	.string	"Cuda compilation tools, release 13.0, V13.0.88"
        /*0030*/ 	.string	"Build cuda_13.0.r13.0/compiler.36424714_0"
        /*0030*/ 	.string	"-arch sm_100 -m 64 "



//--------------------- .note.nv.cuinfo           --------------------------
	.section	.note.nv.cuinfo,"",@"SHT_NOTE"
	.sectionflags	@"SHF_NOTE_NV_CUINFO"
        /*0018*/ 	.short	0x0002
        /*001a*/ 	.short	0x0064
        /*001c*/ 	.short	0x0082
	.zero		2


//--------------------- .nv.info                  --------------------------
	.section	.nv.info,"",@"SHT_CUDA_INFO"
	.align	4


	//----- nvinfo : EIATTR_REGCOUNT
	.align		4
        /*0000*/ 	.byte	0x04, 0x2f
        /*0002*/ 	.short	(.L_1 - .L_0)
	.align		4
.L_0:
        /*0004*/ 	.word	index@(_Z11serieWallisPfPii)
        /*0008*/ 	.word	0x00000011


	//----- nvinfo : EIATTR_FRAME_SIZE
	.align		4
.L_1:
        /*000c*/ 	.byte	0x04, 0x11
        /*000e*/ 	.short	(.L_3 - .L_2)
	.align		4
.L_2:
        /*0010*/ 	.word	index@($__internal_0_$__cuda_sm3x_div_rn_noftz_f32_slowpath)
        /*0014*/ 	.word	0x00000000


	//----- nvinfo : EIATTR_FRAME_SIZE
	.align		4
.L_3:
        /*0018*/ 	.byte	0x04, 0x11
        /*001a*/ 	.short	(.L_5 - .L_4)
	.align		4
.L_4:
        /*001c*/ 	.word	index@(_Z11serieWallisPfPii)
        /*0020*/ 	.word	0x00000000


	//----- nvinfo : EIATTR_MIN_STACK_SIZE
	.align		4
.L_5:
        /*0024*/ 	.byte	0x04, 0x12
        /*0026*/ 	.short	(.L_7 - .L_6)
	.align		4
.L_6:
        /*0028*/ 	.word	index@(_Z11serieWallisPfPii)
        /*002c*/ 	.word	0x00000000
.L_7:


//--------------------- .nv.compat                --------------------------
	.section	.nv.compat,"",@"SHT_CUDA_COMPAT_INFO"
	.align	4
        /*0000*/ 	.byte	0x02, 0x09, 0x00, 0x00, 0x02, 0x02, 0x01, 0x00, 0x02, 0x05, 0x05, 0x00, 0x03, 0x07, 0x01, 0x01
        /*0010*/ 	.byte	0x02, 0x03, 0x00, 0x00, 0x02, 0x06, 0x01, 0x00, 0x04, 0x0b, 0x08, 0x00, 0x01, 0x00, 0x00, 0x00
        /*0020*/ 	.byte	0x00, 0x00, 0x00, 0x00


//--------------------- .nv.info._Z11serieWallisPfPii --------------------------
	.section	.nv.info._Z11serieWallisPfPii,"",@"SHT_CUDA_INFO"
	.sectionflags	@""
	.align	4


	//----- nvinfo : EIATTR_CUDA_API_VERSION
	.align		4
        /*0000*/ 	.byte	0x04, 0x37
        /*0002*/ 	.short	(.L_9 - .L_8)
.L_8:
        /*0004*/ 	.word	0x00000082


	//----- nvinfo : EIATTR_KPARAM_INFO
	.align		4
.L_9:
        /*0008*/ 	.byte	0x04, 0x17
        /*000a*/ 	.short	(.L_11 - .L_10)
.L_10:
        /*000c*/ 	.word	0x00000000
        /*0010*/ 	.short	0x0002
        /*0012*/ 	.short	0x0010
        /*0014*/ 	.byte	0x00, 0xf0, 0x11, 0x00


	//----- nvinfo : EIATTR_KPARAM_INFO
	.align		4
.L_11:
        /*0018*/ 	.byte	0x04, 0x17
        /*001a*/ 	.short	(.L_13 - .L_12)
.L_12:
        /*001c*/ 	.word	0x00000000
        /*0020*/ 	.short	0x0001
        /*0022*/ 	.short	0x0008
        /*0024*/ 	.byte	0x00, 0xf5, 0x21, 0x00


	//----- nvinfo : EIATTR_KPARAM_INFO
	.align		4
.L_13:
        /*0028*/ 	.byte	0x04, 0x17
        /*002a*/ 	.short	(.L_15 - .L_14)
.L_14:
        /*002c*/ 	.word	0x00000000
        /*0030*/ 	.short	0x0000
        /*0032*/ 	.short	0x0000
        /*0034*/ 	.byte	0x00, 0xf5, 0x21, 0x00


	//----- nvinfo : EIATTR_SPARSE_MMA_MASK
	.align		4
.L_15:
        /*0038*/ 	.byte	0x03, 0x50
        /*003a*/ 	.short	0x0000


	//----- nvinfo : EIATTR_MAXREG_COUNT
	.align		4
        /*003c*/ 	.byte	0x03, 0x1b
        /*003e*/ 	.short	0x00ff


	//----- nvinfo : EIATTR_MERCURY_ISA_VERSION
	.align		4
        /*0040*/ 	.byte	0x03, 0x5f
        /*0042*/ 	.short	0x0101


	//----- nvinfo : EIATTR_VRC_CTA_INIT_COUNT
	.align		4
        /*0044*/ 	.byte	0x02, 0x4a
	.zero		1
	.zero		1


	//----- nvinfo : EIATTR_EXIT_INSTR_OFFSETS
	.align		4
        /*0048*/ 	.byte	0x04, 0x1c
        /*004a*/ 	.short	(.L_17 - .L_16)


	//   ....[0]....
.L_16:
        /*004c*/ 	.word	0x00000080


	//   ....[1]....
        /*0050*/ 	.word	0x00000310


	//----- nvinfo : EIATTR_CRS_STACK_SIZE
	.align		4
.L_17:
        /*0054*/ 	.byte	0x04, 0x1e
        /*0056*/ 	.short	(.L_19 - .L_18)
.L_18:
        /*0058*/ 	.word	0x00000000


	//----- nvinfo : EIATTR_CBANK_PARAM_SIZE
	.align		4
.L_19:
        /*005c*/ 	.byte	0x03, 0x19
        /*005e*/ 	.short	0x0014


	//----- nvinfo : EIATTR_PARAM_CBANK
	.align		4
        /*0060*/ 	.byte	0x04, 0x0a
        /*0062*/ 	.short	(.L_21 - .L_20)
	.align		4
.L_20:
        /*0064*/ 	.word	index@(.nv.constant0._Z11serieWallisPfPii)
        /*0068*/ 	.short	0x0380
        /*006a*/ 	.short	0x0014


	//----- nvinfo : EIATTR_SW_WAR
	.align		4
.L_21:
        /*006c*/ 	.byte	0x04, 0x36
        /*006e*/ 	.short	(.L_23 - .L_22)
.L_22:
        /*0070*/ 	.word	0x00000008
.L_23:


//--------------------- .nv.callgraph             --------------------------
	.section	.nv.callgraph,"",@"SHT_CUDA_CALLGRAPH"
	.align	4
	.sectionentsize	8
	.align		4
        /*0000*/ 	.word	0x00000000
	.align		4
        /*0004*/ 	.word	0xffffffff
	.align		4
        /*0008*/ 	.word	0x00000000
	.align		4
        /*000c*/ 	.word	0xfffffffe
	.align		4
        /*0010*/ 	.word	0x00000000
	.align		4
        /*0014*/ 	.word	0xfffffffd
	.align		4
        /*0018*/ 	.word	0x00000000
	.align		4
        /*001c*/ 	.word	0xfffffffc


//--------------------- .text._Z11serieWallisPfPii --------------------------
	.section	.text._Z11serieWallisPfPii,"ax",@progbits
	.align	128
        .global         _Z11serieWallisPfPii
        .type           _Z11serieWallisPfPii,@function
        .size           _Z11serieWallisPfPii,(.L_x_16 - _Z11serieWallisPfPii)
        .other          _Z11serieWallisPfPii,@"STO_CUDA_ENTRY STV_DEFAULT"
_Z11serieWallisPfPii:
.text._Z11serieWallisPfPii:
[----:B------:R-:W-:Y:S01]  /*0000*/  LDC R1, c[0x0][0x37c] ;  /* 0x0000df00ff017b82 */ /* 0x000fe20000000800 */
[----:B------:R-:W0:Y:S01]  /*0010*/  S2R R2, SR_CTAID.X ;  /* 0x0000000000027919 */ /* 0x000e220000002500 */
[----:B------:R-:W0:Y:S01]  /*0020*/  LDCU UR4, c[0x0][0x360] ;  /* 0x00006c00ff0477ac */ /* 0x000e220008000800 */
[----:B------:R-:W0:Y:S01]  /*0030*/  S2R R3, SR_TID.X ;  /* 0x0000000000037919 */ /* 0x000e220000002100 */
[----:B------:R-:W1:Y:S01]  /*0040*/  LDCU UR5, c[0x0][0x390] ;  /* 0x00007200ff0577ac */ /* 0x000e620008000800 */
[----:B0-----:R-:W-:-:S04]  /*0050*/  IMAD R2, R2, UR4, R3 ;  /* 0x0000000402027c24 */ /* 0x001fc8000f8e0203 */
[----:B------:R-:W-:-:S05]  /*0060*/  VIADD R0, R2, 0xffffffff ;  /* 0xffffffff02007836 */ /* 0x000fca0000000000 */
[----:B-1----:R-:W-:-:S13]  /*0070*/  ISETP.GT.AND P0, PT, R0, UR5, PT ;  /* 0x0000000500007c0c */ /* 0x002fda000bf04270 */
[----:B------:R-:W-:Y:S05]  /*0080*/  @P0 EXIT ;  /* 0x000000000000094d */ /* 0x000fea0003800000 */
[----:B------:R-:W0:Y:S01]  /*0090*/  LDC.64 R6, c[0x0][0x388] ;  /* 0x0000e200ff067b82 */ /* 0x000e220000000a00 */
[----:B------:R-:W1:Y:S01]  /*00a0*/  LDCU.64 UR4, c[0x0][0x358] ;  /* 0x00006b00ff0477ac */ /* 0x000e620008000a00 */
[----:B0-----:R-:W-:-:S06]  /*00b0*/  IMAD.WIDE R6, R2, 0x4, R6 ;  /* 0x0000000402067825 */ /* 0x001fcc00078e0206 */
[----:B-1----:R-:W2:Y:S01]  /*00c0*/  LDG.E R6, desc[UR4][R6.64+-0x4] ;  /* 0xfffffc0406067981 */ /* 0x002ea2000c1e1900 */
[----:B------:R-:W-:Y:S01]  /*00d0*/  BSSY.RECONVERGENT B0, `(.L_x_0) ;  /* 0x000000f000007945 */ /* 0x000fe20003800200 */
[----:B--2---:R-:W-:-:S05]  /*00e0*/  I2FP.F32.S32 R0, R6 ;  /* 0x0000000600007245 */ /* 0x004fca0000201400 */
[----:B------:R-:W-:-:S04]  /*00f0*/  FADD R0, R0, R0 ;  /* 0x0000000000007221 */ /* 0x000fc80000000000 */
[----:B------:R-:W-:-:S04]  /*0100*/  FADD R3, R0, -1 ;  /* 0xbf80000000037421 */ /* 0x000fc80000000000 */
[----:B------:R-:W0:Y:S08]  /*0110*/  MUFU.RCP R4, R3 ;  /* 0x0000000300047308 */ /* 0x000e300000001000 */
[----:B------:R-:W1:Y:S01]  /*0120*/  FCHK P0, R0, R3 ;  /* 0x0000000300007302 */ /* 0x000e620000000000 */
[----:B0-----:R-:W-:-:S04]  /*0130*/  FFMA R5, -R3, R4, 1 ;  /* 0x3f80000003057423 */ /* 0x001fc80000000104 */
[----:B------:R-:W-:-:S04]  /*0140*/  FFMA R5, R4, R5, R4 ;  /* 0x0000000504057223 */ /* 0x000fc80000000004 */
[----:B------:R-:W-:-:S04]  /*0150*/  FFMA R4, R0, R5, RZ ;  /* 0x0000000500047223 */ /* 0x000fc800000000ff */
[----:B------:R-:W-:-:S04]  /*0160*/  FFMA R8, -R3, R4, R0 ;  /* 0x0000000403087223 */ /* 0x000fc80000000100 */
[----:B------:R-:W-:Y:S01]  /*0170*/  FFMA R4, R5, R8, R4 ;  /* 0x0000000805047223 */ /* 0x000fe20000000004 */
[----:B-1----:R-:W-:Y:S06]  /*0180*/  @!P0 BRA `(.L_x_1) ;  /* 0x00000000000c8947 */ /* 0x002fec0003800000 */
[----:B------:R-:W-:-:S07]  /*0190*/  MOV R6, 0x1b0 ;  /* 0x000001b000067802 */ /* 0x000fce0000000f00 */
[----:B------:R-:W-:Y:S05]  /*01a0*/  CALL.REL.NOINC `($__internal_0_$__cuda_sm3x_div_rn_noftz_f32_slowpath) ;  /* 0x00000000005c7944 */ /* 0x000fea0003c00000 */
[----:B------:R-:W-:-:S07]  /*01b0*/  IMAD.MOV.U32 R4, RZ, RZ, R0 ;  /* 0x000000ffff047224 */ /* 0x000fce00078e0000 */
.L_x_1:
[----:B------:R-:W-:Y:S05]  /*01c0*/  BSYNC.RECONVERGENT B0 ;  /* 0x0000000000007941 */ /* 0x000fea0003800200 */
.L_x_0:
[----:B------:R-:W-:Y:S01]  /*01d0*/  I2FP.F32.S32 R0, R2 ;  /* 0x0000000200007245 */ /* 0x000fe20000201400 */
[----:B------:R-:W-:Y:S04]  /*01e0*/  BSSY.RECONVERGENT B0, `(.L_x_2) ;  /* 0x000000e000007945 */ /* 0x000fe80003800200 */
[----:B------:R-:W-:-:S04]  /*01f0*/  FADD R0, R0, R0 ;  /* 0x0000000000007221 */ /* 0x000fc80000000000 */
[----:B------:R-:W-:-:S04]  /*0200*/  FADD R3, R0, 1 ;  /* 0x3f80000000037421 */ /* 0x000fc80000000000 */
        /* <DEDUP_REMOVED lines=11> */
.L_x_3:
[----:B------:R-:W-:Y:S05]  /*02c0*/  BSYNC.RECONVERGENT B0 ;  /* 0x0000000000007941 */ /* 0x000fea0003800200 */
.L_x_2:
[----:B------:R-:W0:Y:S01]  /*02d0*/  LDC.64 R6, c[0x0][0x380] ;  /* 0x0000e000ff067b82 */ /* 0x000e220000000a00 */
[----:B------:R-:W-:Y:S01]  /*02e0*/  FMUL R5, R5, R4 ;  /* 0x0000000405057220 */ /* 0x000fe20000400000 */
[----:B0-----:R-:W-:-:S05]  /*02f0*/  IMAD.WIDE R2, R2, 0x4, R6 ;  /* 0x0000000402027825 */ /* 0x001fca00078e0206 */
[----:B------:R-:W-:Y:S01]  /*0300*/  STG.E desc[UR4][R2.64], R5 ;  /* 0x0000000502007986 */ /* 0x000fe2000c101904 */
[----:B------:R-:W-:Y:S05]  /*0310*/  EXIT ;  /* 0x000000000000794d */ /* 0x000fea0003800000 */
        .weak           $__internal_0_$__cuda_sm3x_div_rn_noftz_f32_slowpath
        .type           $__internal_0_$__cuda_sm3x_div_rn_noftz_f32_slowpath,@function
        .size           $__internal_0_$__cuda_sm3x_div_rn_noftz_f32_slowpath,(.L_x_16 - $__internal_0_$__cuda_sm3x_div_rn_noftz_f32_slowpath)
$__internal_0_$__cuda_sm3x_div_rn_noftz_f32_slowpath:
[----:B------:R-:W-:Y:S01]  /*0320*/  SHF.R.U32.HI R7, RZ, 0x17, R3 ;  /* 0x00000017ff077819 */ /* 0x000fe20000011603 */
[----:B------:R-:W-:Y:S01]  /*0330*/  BSSY.RECONVERGENT B1, `(.L_x_4) ;  /* 0x0000062000017945 */ /* 0x000fe20003800200 */
[----:B------:R-:W-:Y:S02]  /*0340*/  SHF.R.U32.HI R5, RZ, 0x17, R0 ;  /* 0x00000017ff057819 */ /* 0x000fe40000011600 */
[----:B------:R-:W-:Y:S02]  /*0350*/  LOP3.LUT R12, R7, 0xff, RZ, 0xc0, !PT ;  /* 0x000000ff070c7812 */ /* 0x000fe400078ec0ff */
[----:B------:R-:W-:-:S03]  /*0360*/  LOP3.LUT R10, R5, 0xff, RZ, 0xc0, !PT ;  /* 0x000000ff050a7812 */ /* 0x000fc600078ec0ff */
[----:B------:R-:W-:Y:S02]  /*0370*/  VIADD R8, R12, 0xffffffff ;  /* 0xffffffff0c087836 */ /* 0x000fe40000000000 */
[----:B------:R-:W-:-:S03]  /*0380*/  VIADD R7, R10, 0xffffffff ;  /* 0xffffffff0a077836 */ /* 0x000fc60000000000 */
[----:B------:R-:W-:-:S04]  /*0390*/  ISETP.GT.U32.AND P0, PT, R8, 0xfd, PT ;  /* 0x000000fd0800780c */ /* 0x000fc80003f04070 */
[----:B------:R-:W-:-:S13]  /*03a0*/  ISETP.GT.U32.OR P0, PT, R7, 0xfd, P0 ;  /* 0x000000fd0700780c */ /* 0x000fda0000704470 */
[----:B------:R-:W-:Y:S01]  /*03b0*/  @!P0 IMAD.MOV.U32 R5, RZ, RZ, RZ ;  /* 0x000000ffff058224 */ /* 0x000fe200078e00ff */
[----:B------:R-:W-:Y:S06]  /*03c0*/  @!P0 BRA `(.L_x_5) ;  /* 0x00000000005c8947 */ /* 0x000fec0003800000 */
[----:B------:R-:W-:Y:S02]  /*03d0*/  FSETP.GTU.FTZ.AND P0, PT, |R0|, +INF , PT ;  /* 0x7f8000000000780b */ /* 0x000fe40003f1c200 */
[----:B------:R-:W-:-:S04]  /*03e0*/  FSETP.GTU.FTZ.AND P1, PT, |R3|, +INF , PT ;  /* 0x7f8000000300780b */ /* 0x000fc80003f3c200 */
[----:B------:R-:W-:-:S13]  /*03f0*/  PLOP3.LUT P0, PT, P0, P1, PT, 0xf8, 0x8f ;  /* 0x00000000008f781c */ /* 0x000fda0000703f70 */
[----:B------:R-:W-:Y:S05]  /*0400*/  @P0 BRA `(.L_x_6) ;  /* 0x00000004004c0947 */ /* 0x000fea0003800000 */
[----:B------:R-:W-:-:S13]  /*0410*/  LOP3.LUT P0, RZ, R3, 0x7fffffff, R0, 0xc8, !PT ;  /* 0x7fffffff03ff7812 */ /* 0x000fda000780c800 */
[----:B------:R-:W-:Y:S05]  /*0420*/  @!P0 BRA `(.L_x_7) ;  /* 0x00000004003c8947 */ /* 0x000fea0003800000 */
[C---:B------:R-:W-:Y:S02]  /*0430*/  FSETP.NEU.FTZ.AND P2, PT, |R0|.reuse, +INF , PT ;  /* 0x7f8000000000780b */ /* 0x040fe40003f5d200 */
[----:B------:R-:W-:Y:S02]  /*0440*/  FSETP.NEU.FTZ.AND P1, PT, |R3|, +INF , PT ;  /* 0x7f8000000300780b */ /* 0x000fe40003f3d200 */
[----:B------:R-:W-:-:S11]  /*0450*/  FSETP.NEU.FTZ.AND P0, PT, |R0|, +INF , PT ;  /* 0x7f8000000000780b */ /* 0x000fd60003f1d200 */
[----:B------:R-:W-:Y:S05]  /*0460*/  @!P1 BRA !P2, `(.L_x_7) ;  /* 0x00000004002c9947 */ /* 0x000fea0005000000 */
[----:B------:R-:W-:-:S04]  /*0470*/  LOP3.LUT P2, RZ, R0, 0x7fffffff, RZ, 0xc0, !PT ;  /* 0x7fffffff00ff7812 */ /* 0x000fc8000784c0ff */
[----:B------:R-:W-:-:S13]  /*0480*/  PLOP3.LUT P1, PT, P1, P2, PT, 0x2f, 0xf2 ;  /* 0x0000000000f2781c */ /* 0x000fda0000f24577 */
[----:B------:R-:W-:Y:S05]  /*0490*/  @P1 BRA `(.L_x_8) ;  /* 0x0000000400181947 */ /* 0x000fea0003800000 */
[----:B------:R-:W-:-:S04]  /*04a0*/  LOP3.LUT P1, RZ, R3, 0x7fffffff, RZ, 0xc0, !PT ;  /* 0x7fffffff03ff7812 */ /* 0x000fc8000782c0ff */
[----:B------:R-:W-:-:S13]  /*04b0*/  PLOP3.LUT P0, PT, P0, P1, PT, 0x2f, 0xf2 ;  /* 0x0000000000f2781c */ /* 0x000fda0000702577 */
[----:B------:R-:W-:Y:S05]  /*04c0*/  @P0 BRA `(.L_x_9) ;  /* 0x0000000400000947 */ /* 0x000fea0003800000 */
[----:B------:R-:W-:Y:S02]  /*04d0*/  ISETP.GE.AND P0, PT, R7, RZ, PT ;  /* 0x000000ff0700720c */ /* 0x000fe40003f06270 */
[----:B------:R-:W-:-:S11]  /*04e0*/  ISETP.GE.AND P1, PT, R8, RZ, PT ;  /* 0x000000ff0800720c */ /* 0x000fd60003f26270 */
[----:B------:R-:W-:Y:S02]  /*04f0*/  @P0 IMAD.MOV.U32 R5, RZ, RZ, RZ ;  /* 0x000000ffff050224 */ /* 0x000fe400078e00ff */
[----:B------:R-:W-:Y:S01]  /*0500*/  @!P0 FFMA R0, R0, 1.84467440737095516160e+19, RZ ;  /* 0x5f80000000008823 */ /* 0x000fe200000000ff */
[----:B------:R-:W-:Y:S02]  /*0510*/  @!P0 IMAD.MOV.U32 R5, RZ, RZ, -0x40 ;  /* 0xffffffc0ff058424 */ /* 0x000fe400078e00ff */
[----:B------:R-:W-:Y:S02]  /*0520*/  @!P1 FFMA R3, R3, 1.84467440737095516160e+19, RZ ;  /* 0x5f80000003039823 */ /* 0x000fe400000000ff */
[----:B------:R-:W-:-:S07]  /*0530*/  @!P1 VIADD R5, R5, 0x40 ;  /* 0x0000004005059836 */ /* 0x000fce0000000000 */
.L_x_5:
[----:B------:R-:W-:Y:S01]  /*0540*/  LEA R8, R12, 0xc0800000, 0x17 ;  /* 0xc08000000c087811 */ /* 0x000fe200078eb8ff */
[----:B------:R-:W-:Y:S04]  /*0550*/  BSSY.RECONVERGENT B2, `(.L_x_10) ;  /* 0x0000036000027945 */ /* 0x000fe80003800200 */
[----:B------:R-:W-:Y:S02]  /*0560*/  IMAD.IADD R8, R3, 0x1, -R8 ;  /* 0x0000000103087824 */ /* 0x000fe400078e0a08 */
[----:B------:R-:W-:Y:S02]  /*0570*/  VIADD R3, R10, 0xffffff81 ;  /* 0xffffff810a037836 */ /* 0x000fe40000000000 */
[----:B------:R0:W1:Y:S01]  /*0580*/  MUFU.RCP R7, R8 ;  /* 0x0000000800077308 */ /* 0x0000620000001000 */
[----:B------:R-:W-:Y:S01]  /*0590*/  FADD.FTZ R9, -R8, -RZ ;  /* 0x800000ff08097221 */ /* 0x000fe20000010100 */
[C---:B------:R-:W-:Y:S01]  /*05a0*/  IMAD R0, R3.reuse, -0x800000, R0 ;  /* 0xff80000003007824 */ /* 0x040fe200078e0200 */
[----:B0-----:R-:W-:-:S05]  /*05b0*/  IADD3 R8, PT, PT, R3, 0x7f, -R12 ;  /* 0x0000007f03087810 */ /* 0x001fca0007ffe80c */
[----:B------:R-:W-:Y:S02]  /*05c0*/  IMAD.IADD R8, R8, 0x1, R5 ;  /* 0x0000000108087824 */ /* 0x000fe400078e0205 */
[----:B-1----:R-:W-:-:S04]  /*05d0*/  FFMA R10, R7, R9, 1 ;  /* 0x3f800000070a7423 */ /* 0x002fc80000000009 */
[----:B------:R-:W-:-:S04]  /*05e0*/  FFMA R14, R7, R10, R7 ;  /* 0x0000000a070e7223 */ /* 0x000fc80000000007 */
[----:B------:R-:W-:-:S04]  /*05f0*/  FFMA R7, R0, R14, RZ ;  /* 0x0000000e00077223 */ /* 0x000fc800000000ff */
[----:B------:R-:W-:-:S04]  /*0600*/  FFMA R10, R9, R7, R0 ;  /* 0x00000007090a7223 */ /* 0x000fc80000000000 */
[----:B------:R-:W-:-:S04]  /*0610*/  FFMA R7, R14, R10, R7 ;  /* 0x0000000a0e077223 */ /* 0x000fc80000000007 */
[----:B------:R-:W-:-:S04]  /*0620*/  FFMA R10, R9, R7, R0 ;  /* 0x00000007090a7223 */ /* 0x000fc80000000000 */
[----:B------:R-:W-:-:S05]  /*0630*/  FFMA R0, R14, R10, R7 ;  /* 0x0000000a0e007223 */ /* 0x000fca0000000007 */
[----:B------:R-:W-:-:S04]  /*0640*/  SHF.R.U32.HI R3, RZ, 0x17, R0 ;  /* 0x00000017ff037819 */ /* 0x000fc80000011600 */
[----:B------:R-:W-:-:S05]  /*0650*/  LOP3.LUT R3, R3, 0xff, RZ, 0xc0, !PT ;  /* 0x000000ff03037812 */ /* 0x000fca00078ec0ff */
[----:B------:R-:W-:-:S04]  /*0660*/  IMAD.IADD R9, R3, 0x1, R8 ;  /* 0x0000000103097824 */ /* 0x000fc800078e0208 */
[----:B------:R-:W-:-:S05]  /*0670*/  VIADD R3, R9, 0xffffffff ;  /* 0xffffffff09037836 */ /* 0x000fca0000000000 */
[----:B------:R-:W-:-:S13]  /*0680*/  ISETP.GE.U32.AND P0, PT, R3, 0xfe, PT ;  /* 0x000000fe0300780c */ /* 0x000fda0003f06070 */
[----:B------:R-:W-:Y:S05]  /*0690*/  @!P0 BRA `(.L_x_11) ;  /* 0x0000000000808947 */ /* 0x000fea0003800000 */
[----:B------:R-:W-:-:S13]  /*06a0*/  ISETP.GT.AND P0, PT, R9, 0xfe, PT ;  /* 0x000000fe0900780c */ /* 0x000fda0003f04270 */
[----:B------:R-:W-:Y:S05]  /*06b0*/  @P0 BRA `(.L_x_12) ;  /* 0x00000000006c0947 */ /* 0x000fea0003800000 */
[----:B------:R-:W-:-:S13]  /*06c0*/  ISETP.GE.AND P0, PT, R9, 0x1, PT ;  /* 0x000000010900780c */ /* 0x000fda0003f06270 */
[----:B------:R-:W-:Y:S05]  /*06d0*/  @P0 BRA `(.L_x_13) ;  /* 0x0000000000740947 */ /* 0x000fea0003800000 */
[----:B------:R-:W-:Y:S02]  /*06e0*/  ISETP.GE.AND P0, PT, R9, -0x18, PT ;  /* 0xffffffe80900780c */ /* 0x000fe40003f06270 */
[----:B------:R-:W-:-:S11]  /*06f0*/  LOP3.LUT R0, R0, 0x80000000, RZ, 0xc0, !PT ;  /* 0x8000000000007812 */ /* 0x000fd600078ec0ff */
[----:B------:R-:W-:Y:S05]  /*0700*/  @!P0 BRA `(.L_x_13) ;  /* 0x0000000000688947 */ /* 0x000fea0003800000 */
[CCC-:B------:R-:W-:Y:S01]  /*0710*/  FFMA.RZ R3, R14.reuse, R10.reuse, R7.reuse ;  /* 0x0000000a0e037223 */ /* 0x1c0fe2000000c007 */
[CCC-:B------:R-:W-:Y:S01]  /*0720*/  FFMA.RM R8, R14.reuse, R10.reuse, R7.reuse ;  /* 0x0000000a0e087223 */ /* 0x1c0fe20000004007 */
[C---:B------:R-:W-:Y:S02]  /*0730*/  ISETP.NE.AND P2, PT, R9.reuse, RZ, PT ;  /* 0x000000ff0900720c */ /* 0x040fe40003f45270 */
[----:B------:R-:W-:Y:S02]  /*0740*/  ISETP.NE.AND P1, PT, R9, RZ, PT ;  /* 0x000000ff0900720c */ /* 0x000fe40003f25270 */
[----:B------:R-:W-:Y:S01]  /*0750*/  LOP3.LUT R5, R3, 0x7fffff, RZ, 0xc0, !PT ;  /* 0x007fffff03057812 */ /* 0x000fe200078ec0ff */
[----:B------:R-:W-:Y:S01]  /*0760*/  FFMA.RP R3, R14, R10, R7 ;  /* 0x0000000a0e037223 */ /* 0x000fe20000008007 */
[----:B------:R-:W-:Y:S02]  /*0770*/  VIADD R10, R9, 0x20 ;  /* 0x00000020090a7836 */ /* 0x000fe40000000000 */
[----:B------:R-:W-:Y:S01]  /*0780*/  LOP3.LUT R5, R5, 0x800000, RZ, 0xfc, !PT ;  /* 0x0080000005057812 */ /* 0x000fe200078efcff */
[----:B------:R-:W-:Y:S01]  /*0790*/  IMAD.MOV R7, RZ, RZ, -R9 ;  /* 0x000000ffff077224 */ /* 0x000fe200078e0a09 */
[----:B------:R-:W-:-:S02]  /*07a0*/  FSETP.NEU.FTZ.AND P0, PT, R3, R8, PT ;  /* 0x000000080300720b */ /* 0x000fc40003f1d000 */
[----:B------:R-:W-:Y:S02]  /*07b0*/  SHF.L.U32 R10, R5, R10, RZ ;  /* 0x0000000a050a7219 */ /* 0x000fe400000006ff */
[----:B------:R-:W-:Y:S02]  /*07c0*/  SEL R8, R7, RZ, P2 ;  /* 0x000000ff07087207 */ /* 0x000fe40001000000 */
[----:B------:R-:W-:Y:S02]  /*07d0*/  ISETP.NE.AND P1, PT, R10, RZ, P1 ;  /* 0x000000ff0a00720c */ /* 0x000fe40000f25270 */
[----:B------:R-:W-:Y:S02]  /*07e0*/  SHF.R.U32.HI R8, RZ, R8, R5 ;  /* 0x00000008ff087219 */ /* 0x000fe40000011605 */
[----:B------:R-:W-:Y:S02]  /*07f0*/  PLOP3.LUT P0, PT, P0, P1, PT, 0xf8, 0x8f ;  /* 0x00000000008f781c */ /* 0x000fe40000703f70 */
[----:B------:R-:W-:-:S02]  /*0800*/  SHF.R.U32.HI R10, RZ, 0x1, R8 ;  /* 0x00000001ff0a7819 */ /* 0x000fc40000011608 */
[----:B------:R-:W-:-:S04]  /*0810*/  SEL R3, RZ, 0x1, !P0 ;  /* 0x00000001ff037807 */ /* 0x000fc80004000000 */
[----:B------:R-:W-:-:S04]  /*0820*/  LOP3.LUT R3, R3, 0x1, R10, 0xf8, !PT ;  /* 0x0000000103037812 */ /* 0x000fc800078ef80a */
[----:B------:R-:W-:-:S05]  /*0830*/  LOP3.LUT R3, R3, R8, RZ, 0xc0, !PT ;  /* 0x0000000803037212 */ /* 0x000fca00078ec0ff */
[----:B------:R-:W-:-:S05]  /*0840*/  IMAD.IADD R3, R10, 0x1, R3 ;  /* 0x000000010a037824 */ /* 0x000fca00078e0203 */
[----:B------:R-:W-:Y:S01]  /*0850*/  LOP3.LUT R0, R3, R0, RZ, 0xfc, !PT ;  /* 0x0000000003007212 */ /* 0x000fe200078efcff */
[----:B------:R-:W-:Y:S06]  /*0860*/  BRA `(.L_x_13) ;  /* 0x0000000000107947 */ /* 0x000fec0003800000 */
.L_x_12:
[----:B------:R-:W-:-:S04]  /*0870*/  LOP3.LUT R0, R0, 0x80000000, RZ, 0xc0, !PT ;  /* 0x8000000000007812 */ /* 0x000fc800078ec0ff */
[----:B------:R-:W-:Y:S01]  /*0880*/  LOP3.LUT R0, R0, 0x7f800000, RZ, 0xfc, !PT ;  /* 0x7f80000000007812 */ /* 0x000fe200078efcff */
[----:B------:R-:W-:Y:S06]  /*0890*/  BRA `(.L_x_13) ;  /* 0x0000000000047947 */ /* 0x000fec0003800000 */
.L_x_11:
[----:B------:R-:W-:-:S07]  /*08a0*/  IMAD R0, R8, 0x800000, R0 ;  /* 0x0080000008007824 */ /* 0x000fce00078e0200 */
.L_x_13:
[----:B------:R-:W-:Y:S05]  /*08b0*/  BSYNC.RECONVERGENT B2 ;  /* 0x0000000000027941 */ /* 0x000fea0003800200 */
.L_x_10:
[----:B------:R-:W-:Y:S05]  /*08c0*/  BRA `(.L_x_14) ;  /* 0x0000000000207947 */ /* 0x000fea0003800000 */
.L_x_9:
[----:B------:R-:W-:-:S04]  /*08d0*/  LOP3.LUT R0, R3, 0x80000000, R0, 0x48, !PT ;  /* 0x8000000003007812 */ /* 0x000fc800078e4800 */
[----:B------:R-:W-:Y:S01]  /*08e0*/  LOP3.LUT R0, R0, 0x7f800000, RZ, 0xfc, !PT ;  /* 0x7f80000000007812 */ /* 0x000fe200078efcff */
[----:B------:R-:W-:Y:S06]  /*08f0*/  BRA `(.L_x_14) ;  /* 0x0000000000147947 */ /* 0x000fec0003800000 */
.L_x_8:
[----:B------:R-:W-:Y:S01]  /*0900*/  LOP3.LUT R0, R3, 0x80000000, R0, 0x48, !PT ;  /* 0x8000000003007812 */ /* 0x000fe200078e4800 */
[----:B------:R-:W-:Y:S06]  /*0910*/  BRA `(.L_x_14) ;  /* 0x00000000000c7947 */ /* 0x000fec0003800000 */
.L_x_7:
[----:B------:R-:W0:Y:S01]  /*0920*/  MUFU.RSQ R0, -QNAN ;  /* 0xffc0000000007908 */ /* 0x000e220000001400 */
[----:B------:R-:W-:Y:S05]  /*0930*/  BRA `(.L_x_14) ;  /* 0x0000000000047947 */ /* 0x000fea0003800000 */
.L_x_6:
[----:B------:R-:W-:-:S07]  /*0940*/  FADD.FTZ R0, R0, R3 ;  /* 0x0000000300007221 */ /* 0x000fce0000010000 */
.L_x_14:
[----:B------:R-:W-:Y:S05]  /*0950*/  BSYNC.RECONVERGENT B1 ;  /* 0x0000000000017941 */ /* 0x000fea0003800200 */
.L_x_4:
[----:B------:R-:W-:-:S04]  /*0960*/  IMAD.MOV.U32 R7, RZ, RZ, 0x0 ;  /* 0x00000000ff077424 */ /* 0x000fc800078e00ff */
[----:B0-----:R-:W-:Y:S05]  /*0970*/  RET.REL.NODEC R6 `(_Z11serieWallisPfPii) ;  /* 0xfffffff406a07950 */ /* 0x001fea0003c3ffff */
.L_x_15:
[----:B------:R-:W-:-:S00]  /*0980*/  BRA `(.L_x_15) ;  /* 0xfffffffc00fc7947 */ /* 0x000fc0000383ffff */
[----:B------:R-:W-:-:S00]  /*0990*/  NOP ;  /* 0x0000000000007918 */ /* 0x000fc00000000000 */
        /* <DEDUP_REMOVED lines=14> */
.L_x_16:


//--------------------- .nv.shared.reserved.0     --------------------------
	.section	.nv.shared.reserved.0,"aw",@nobits
	.weak		__nv_reservedSMEM_offset_0_alias
	.size		__nv_reservedSMEM_offset_0_alias, 0, 64
	.other		__nv_reservedSMEM_offset_0_alias,@"STO_CUDA_RESERVED_SHARED STV_DEFAULT"
__nv_reservedSMEM_offset_0_alias:
	.zero		0
	.zero		64


//--------------------- .nv.constant0._Z11serieWallisPfPii --------------------------
	.section	.nv.constant0._Z11serieWallisPfPii,"a",@progbits
	.sectionflags	@""
	.align	4
.nv.constant0._Z11serieWallisPfPii:
	.zero		916


//--------------------- SYMBOLS --------------------------

	.type		.nv.reservedSmem.offset0,@object
	.size		.nv.reservedSmem.offset0,0x4
